//
// Generated by NVIDIA NVVM Compiler
//
// Compiler Build ID: CL-36424714
// Cuda compilation tools, release 13.0, V13.0.88
// Based on NVVM 20.0.0
//

.version 9.0
.target sm_100
.address_size 64

	// .globl	_Z4swapPiiiii

.visible .entry _Z4swapPiiiii(
	.param .u64 .ptr .align 1 _Z4swapPiiiii_param_0,
	.param .u32 _Z4swapPiiiii_param_1,
	.param .u32 _Z4swapPiiiii_param_2,
	.param .u32 _Z4swapPiiiii_param_3,
	.param .u32 _Z4swapPiiiii_param_4
)
{
	.reg .pred 	%p<4>;
	.reg .b32 	%r<31>;
	.reg .b64 	%rd<7>;

	ld.param.u64 	%rd3, [_Z4swapPiiiii_param_0];
	ld.param.u32 	%r8, [_Z4swapPiiiii_param_1];
	ld.param.u32 	%r9, [_Z4swapPiiiii_param_2];
	ld.param.u32 	%r10, [_Z4swapPiiiii_param_3];
	ld.param.u32 	%r11, [_Z4swapPiiiii_param_4];
	mov.u32 	%r12, %ctaid.x;
	mov.u32 	%r13, %ntid.x;
	mov.u32 	%r14, %tid.x;
	mad.lo.s32 	%r1, %r12, %r13, %r14;
	shr.u32 	%r15, %r11, 31;
	add.s32 	%r16, %r11, %r15;
	shr.s32 	%r17, %r16, 1;
	setp.ge.s32 	%p1, %r1, %r17;
	@%p1 bra 	$L__BB0_5;
	shl.b32 	%r18, %r1, 1;
	rem.s32 	%r19, %r1, %r8;
	sub.s32 	%r20, %r18, %r19;
	div.s32 	%r21, %r1, %r9;
	and.b32  	%r22, %r21, 1;
	setp.eq.b32 	%p2, %r22, 1;
	neg.s32 	%r23, %r10;
	selp.b32 	%r24, %r23, %r10, %p2;
	setp.ne.s32 	%p3, %r24, 1;
	cvta.to.global.u64 	%rd4, %rd3;
	mul.wide.s32 	%rd5, %r20, 4;
	add.s64 	%rd1, %rd4, %rd5;
	mul.wide.s32 	%rd6, %r8, 4;
	add.s64 	%rd2, %rd1, %rd6;
	@%p3 bra 	$L__BB0_3;
	ld.global.u32 	%r27, [%rd1];
	ld.global.u32 	%r28, [%rd2];
	min.s32 	%r29, %r27, %r28;
	max.s32 	%r30, %r27, %r28;
	bra.uni 	$L__BB0_4;
$L__BB0_3:
	ld.global.u32 	%r25, [%rd1];
	ld.global.u32 	%r26, [%rd2];
	max.s32 	%r29, %r25, %r26;
	min.s32 	%r30, %r25, %r26;
$L__BB0_4:
	st.global.u32 	[%rd1], %r29;
	st.global.u32 	[%rd2], %r30;
$L__BB0_5:
	ret;

}


// ===== COMPILED SASS (sm_100) =====

	.target	sm_100

	.elftype	@"ET_EXEC"


//--------------------- .note.nv.tkinfo           --------------------------
	.section	.note.nv.tkinfo,"",@"SHT_NOTE"
	.sectionflags	@"SHF_NOTE_NV_TKINFO"
	.tkinfo
        /*0018*/ 	.word	0x00000002
        /*0030*/ 	.string	""
        /*0030*/ 	.string	"ptxas"
        /*0030*/ 	.string	"Cuda compilation tools, release 13.0, V13.0.88"
        /*0030*/ 	.string	"Build cuda_13.0.r13.0/compiler.36424714_0"
        /*0030*/ 	.string	"-arch sm_100 -m 64 "



//--------------------- .note.nv.cuinfo           --------------------------
	.section	.note.nv.cuinfo,"",@"SHT_NOTE"
	.sectionflags	@"SHF_NOTE_NV_CUINFO"
        /*0018*/ 	.short	0x0002
        /*001a*/ 	.short	0x0064
        /*001c*/ 	.short	0x0082
	.zero		2


//--------------------- .nv.info                  --------------------------
	.section	.nv.info,"",@"SHT_CUDA_INFO"
	.align	4


	//----- nvinfo : EIATTR_REGCOUNT
	.align		4
        /*0000*/ 	.byte	0x04, 0x2f
        /*0002*/ 	.short	(.L_1 - .L_0)
	.align		4
.L_0:
        /*0004*/ 	.word	index@(_Z4swapPiiiii)
        /*0008*/ 	.word	0x00000014


	//----- nvinfo : EIATTR_FRAME_SIZE
	.align		4
.L_1:
        /*000c*/ 	.byte	0x04, 0x11
        /*000e*/ 	.short	(.L_3 - .L_2)
	.align		4
.L_2:
        /*0010*/ 	.word	index@(_Z4swapPiiiii)
        /*0014*/ 	.word	0x00000000


	//----- nvinfo : EIATTR_MIN_STACK_SIZE
	.align		4
.L_3:
        /*0018*/ 	.byte	0x04, 0x12
        /*001a*/ 	.short	(.L_5 - .L_4)
	.align		4
.L_4:
        /*001c*/ 	.word	index@(_Z4swapPiiiii)
        /*0020*/ 	.word	0x00000000
.L_5:


//--------------------- .nv.compat                --------------------------
	.section	.nv.compat,"",@"SHT_CUDA_COMPAT_INFO"
	.align	4
        /*0000*/ 	.byte	0x02, 0x09, 0x00, 0x00, 0x02, 0x02, 0x01, 0x00, 0x02, 0x05, 0x05, 0x00, 0x03, 0x07, 0x01, 0x01
        /*0010*/ 	.byte	0x02, 0x03, 0x00, 0x00, 0x02, 0x06, 0x01, 0x00, 0x04, 0x0b, 0x08, 0x00, 0x09, 0x00, 0x00, 0x00
        /*0020*/ 	.byte	0x00, 0x00, 0x00, 0x00


//--------------------- .nv.info._Z4swapPiiiii    --------------------------
	.section	.nv.info._Z4swapPiiiii,"",@"SHT_CUDA_INFO"
	.sectionflags	@""
	.align	4


	//----- nvinfo : EIATTR_CUDA_API_VERSION
	.align		4
        /*0000*/ 	.byte	0x04, 0x37
        /*0002*/ 	.short	(.L_7 - .L_6)
.L_6:
        /*0004*/ 	.word	0x00000082


	//----- nvinfo : EIATTR_KPARAM_INFO
	.align		4
.L_7:
        /*0008*/ 	.byte	0x04, 0x17
        /*000a*/ 	.short	(.L_9 - .L_8)
.L_8:
        /*000c*/ 	.word	0x00000000
        /*0010*/ 	.short	0x0004
        /*0012*/ 	.short	0x0014
        /*0014*/ 	.byte	0x00, 0xf0, 0x11, 0x00


	//----- nvinfo : EIATTR_KPARAM_INFO
	.align		4
.L_9:
        /*0018*/ 	.byte	0x04, 0x17
        /*001a*/ 	.short	(.L_11 - .L_10)
.L_10:
        /*001c*/ 	.word	0x00000000
        /*0020*/ 	.short	0x0003
        /*0022*/ 	.short	0x0010
        /*0024*/ 	.byte	0x00, 0xf0, 0x11, 0x00


	//----- nvinfo : EIATTR_KPARAM_INFO
	.align		4
.L_11:
        /*0028*/ 	.byte	0x04, 0x17
        /*002a*/ 	.short	(.L_13 - .L_12)
.L_12:
        /*002c*/ 	.word	0x00000000
        /*0030*/ 	.short	0x0002
        /*0032*/ 	.short	0x000c
        /*0034*/ 	.byte	0x00, 0xf0, 0x11, 0x00


	//----- nvinfo : EIATTR_KPARAM_INFO
	.align		4
.L_13:
        /*0038*/ 	.byte	0x04, 0x17
        /*003a*/ 	.short	(.L_15 - .L_14)
.L_14:
        /*003c*/ 	.word	0x00000000
        /*0040*/ 	.short	0x0001
        /*0042*/ 	.short	0x0008
        /*0044*/ 	.byte	0x00, 0xf0, 0x11, 0x00


	//----- nvinfo : EIATTR_KPARAM_INFO
	.align		4
.L_15:
        /*0048*/ 	.byte	0x04, 0x17
        /*004a*/ 	.short	(.L_17 - .L_16)
.L_16:
        /*004c*/ 	.word	0x00000000
        /*0050*/ 	.short	0x0000
        /*0052*/ 	.short	0x0000
        /*0054*/ 	.byte	0x00, 0xf5, 0x21, 0x00


	//----- nvinfo : EIATTR_SPARSE_MMA_MASK
	.align		4
.L_17:
        /*0058*/ 	.byte	0x03, 0x50
        /*005a*/ 	.short	0x0000


	//----- nvinfo : EIATTR_MAXREG_COUNT
	.align		4
        /*005c*/ 	.byte	0x03, 0x1b
        /*005e*/ 	.short	0x00ff


	//----- nvinfo : EIATTR_MERCURY_ISA_VERSION
	.align		4
        /*0060*/ 	.byte	0x03, 0x5f
        /*0062*/ 	.short	0x0101


	//----- nvinfo : EIATTR_VRC_CTA_INIT_COUNT
	.align		4
        /*0064*/ 	.byte	0x02, 0x4a
	.zero		1
	.zero		1


	//----- nvinfo : EIATTR_EXIT_INSTR_OFFSETS
	.align		4
        /*0068*/ 	.byte	0x04, 0x1c
        /*006a*/ 	.short	(.L_19 - .L_18)


	//   ....[0]....
.L_18:
        /*006c*/ 	.word	0x00000090


	//   ....[1]....
        /*0070*/ 	.word	0x000004a0


	//----- nvinfo : EIATTR_CBANK_PARAM_SIZE
	.align		4
.L_19:
        /*0074*/ 	.byte	0x03, 0x19
        /*0076*/ 	.short	0x0018


	//----- nvinfo : EIATTR_PARAM_CBANK
	.align		4
        /*0078*/ 	.byte	0x04, 0x0a
        /*007a*/ 	.short	(.L_21 - .L_20)
	.align		4
.L_20:
        /*007c*/ 	.word	index@(.nv.constant0._Z4swapPiiiii)
        /*0080*/ 	.short	0x0380
        /*0082*/ 	.short	0x0018


	//----- nvinfo : EIATTR_SW_WAR
	.align		4
.L_21:
        /*0084*/ 	.byte	0x04, 0x36
        /*0086*/ 	.short	(.L_23 - .L_22)
.L_22:
        /*0088*/ 	.word	0x00000008
.L_23:


//--------------------- .nv.callgraph             --------------------------
	.section	.nv.callgraph,"",@"SHT_CUDA_CALLGRAPH"
	.align	4
	.sectionentsize	8
	.align		4
        /*0000*/ 	.word	0x00000000
	.align		4
        /*0004*/ 	.word	0xffffffff
	.align		4
        /*0008*/ 	.word	0x00000000
	.align		4
        /*000c*/ 	.word	0xfffffffe
	.align		4
        /*0010*/ 	.word	0x00000000
	.align		4
        /*0014*/ 	.word	0xfffffffd
	.align		4
        /*0018*/ 	.word	0x00000000
	.align		4
        /*001c*/ 	.word	0xfffffffc


//--------------------- .text._Z4swapPiiiii       --------------------------
	.section	.text._Z4swapPiiiii,"ax",@progbits
	.align	128
        .global         _Z4swapPiiiii
        .type           _Z4swapPiiiii,@function
        .size           _Z4swapPiiiii,(.L_x_1 - _Z4swapPiiiii)
        .other          _Z4swapPiiiii,@"STO_CUDA_ENTRY STV_DEFAULT"
_Z4swapPiiiii:
.text._Z4swapPiiiii:
[----:B------:R-:W-:Y:S01]  /*0000*/  LDC R1, c[0x0][0x37c] ;  /* 0x0000df00ff017b82 */ /* 0x000fe20000000800 */
[----:B------:R-:W0:Y:S07]  /*0010*/  S2R R3, SR_TID.X ;  /* 0x0000000000037919 */ /* 0x000e2e0000002100 */
[----:B------:R-:W0:Y:S01]  /*0020*/  S2UR UR5, SR_CTAID.X ;  /* 0x00000000000579c3 */ /* 0x000e220000002500 */
[----:B------:R-:W1:Y:S07]  /*0030*/  LDCU UR4, c[0x0][0x394] ;  /* 0x00007280ff0477ac */ /* 0x000e6e0008000800 */
[----:B------:R-:W0:Y:S01]  /*0040*/  LDC R0, c[0x0][0x360] ;  /* 0x0000d800ff007b82 */ /* 0x000e220000000800 */
[----:B-1----:R-:W-:-:S04]  /*0050*/  ULEA.HI UR4, UR4, UR4, URZ, 0x1 ;  /* 0x0000000404047291 */ /* 0x002fc8000f8f08ff */
[----:B------:R-:W-:Y:S01]  /*0060*/  USHF.R.S32.HI UR4, URZ, 0x1, UR4 ;  /* 0x00000001ff047899 */ /* 0x000fe20008011404 */
[----:B0-----:R-:W-:-:S05]  /*0070*/  IMAD R0, R0, UR5, R3 ;  /* 0x0000000500007c24 */ /* 0x001fca000f8e0203 */
[----:B------:R-:W-:-:S13]  /*0080*/  ISETP.GE.AND P0, PT, R0, UR4, PT ;  /* 0x0000000400007c0c */ /* 0x000fda000bf06270 */
[----:B------:R-:W-:Y:S05]  /*0090*/  @P0 EXIT ;  /* 0x000000000000094d */ /* 0x000fea0003800000 */
[----:B------:R-:W0:Y:S01]  /*00a0*/  LDC R7, c[0x0][0x388] ;  /* 0x0000e200ff077b82 */ /* 0x000e220000000800 */
[----:B------:R-:W-:Y:S01]  /*00b0*/  ISETP.GE.AND P2, PT, R0, RZ, PT ;  /* 0x000000ff0000720c */ /* 0x000fe20003f46270 */
[----:B------:R-:W1:Y:S06]  /*00c0*/  LDCU.64 UR4, c[0x0][0x358] ;  /* 0x00006b00ff0477ac */ /* 0x000e6c0008000a00 */
[----:B------:R-:W2:Y:S01]  /*00d0*/  LDC R15, c[0x0][0x38c] ;  /* 0x0000e300ff0f7b82 */ /* 0x000ea20000000800 */
[----:B0-----:R-:W-:-:S04]  /*00e0*/  IABS R5, R7 ;  /* 0x0000000700057213 */ /* 0x001fc80000000000 */
[----:B------:R-:W0:Y:S08]  /*00f0*/  I2F.RP R4, R5 ;  /* 0x0000000500047306 */ /* 0x000e300000209400 */
[----:B0-----:R-:W0:Y:S02]  /*0100*/  MUFU.RCP R4, R4 ;  /* 0x0000000400047308 */ /* 0x001e240000001000 */
[----:B0-----:R-:W-:-:S06]  /*0110*/  VIADD R2, R4, 0xffffffe ;  /* 0x0ffffffe04027836 */ /* 0x001fcc0000000000 */
[----:B------:R0:W3:Y:S02]  /*0120*/  F2I.FTZ.U32.TRUNC.NTZ R3, R2 ;  /* 0x0000000200037305 */ /* 0x0000e4000021f000 */
[----:B0-----:R-:W-:Y:S02]  /*0130*/  HFMA2 R2, -RZ, RZ, 0, 0 ;  /* 0x00000000ff027431 */ /* 0x001fe400000001ff */
[----:B---3--:R-:W-:-:S04]  /*0140*/  IMAD.MOV R6, RZ, RZ, -R3 ;  /* 0x000000ffff067224 */ /* 0x008fc800078e0a03 */
[----:B------:R-:W-:Y:S01]  /*0150*/  IMAD R9, R6, R5, RZ ;  /* 0x0000000506097224 */ /* 0x000fe200078e02ff */
[----:B------:R-:W-:-:S03]  /*0160*/  IABS R6, R0 ;  /* 0x0000000000067213 */ /* 0x000fc60000000000 */
[----:B------:R-:W-:-:S06]  /*0170*/  IMAD.HI.U32 R3, R3, R9, R2 ;  /* 0x0000000903037227 */ /* 0x000fcc00078e0002 */
[----:B------:R-:W-:-:S04]  /*0180*/  IMAD.HI.U32 R3, R3, R6, RZ ;  /* 0x0000000603037227 */ /* 0x000fc800078e00ff */
[----:B------:R-:W-:-:S04]  /*0190*/  IMAD.MOV R3, RZ, RZ, -R3 ;  /* 0x000000ffff037224 */ /* 0x000fc800078e0a03 */
[C---:B------:R-:W-:Y:S02]  /*01a0*/  IMAD R4, R5.reuse, R3, R6 ;  /* 0x0000000305047224 */ /* 0x040fe400078e0206 */
[----:B------:R-:W0:Y:S03]  /*01b0*/  LDC.64 R2, c[0x0][0x380] ;  /* 0x0000e000ff027b82 */ /* 0x000e260000000a00 */
[----:B------:R-:W-:-:S13]  /*01c0*/  ISETP.GT.U32.AND P0, PT, R5, R4, PT ;  /* 0x000000040500720c */ /* 0x000fda0003f04070 */
[----:B------:R-:W-:Y:S01]  /*01d0*/  @!P0 IMAD.IADD R4, R4, 0x1, -R5 ;  /* 0x0000000104048824 */ /* 0x000fe200078e0a05 */
[----:B------:R-:W-:-:S04]  /*01e0*/  ISETP.NE.AND P0, PT, R7, RZ, PT ;  /* 0x000000ff0700720c */ /* 0x000fc80003f05270 */
[----:B------:R-:W-:-:S13]  /*01f0*/  ISETP.GT.U32.AND P1, PT, R5, R4, PT ;  /* 0x000000040500720c */ /* 0x000fda0003f24070 */
[----:B------:R-:W-:-:S05]  /*0200*/  @!P1 IADD3 R4, PT, PT, R4, -R5, RZ ;  /* 0x8000000504049210 */ /* 0x000fca0007ffe0ff */
[----:B------:R-:W-:Y:S01]  /*0210*/  @!P2 IMAD.MOV R4, RZ, RZ, -R4 ;  /* 0x000000ffff04a224 */ /* 0x000fe200078e0a04 */
[----:B------:R-:W-:-:S05]  /*0220*/  @!P0 LOP3.LUT R4, RZ, R7, RZ, 0x33, !PT ;  /* 0x00000007ff048212 */ /* 0x000fca00078e33ff */
[----:B------:R-:W-:-:S04]  /*0230*/  IMAD R5, R0, 0x2, -R4 ;  /* 0x0000000200057824 */ /* 0x000fc800078e0a04 */
[----:B0-----:R-:W-:-:S05]  /*0240*/  IMAD.WIDE R2, R5, 0x4, R2 ;  /* 0x0000000405027825 */ /* 0x001fca00078e0202 */
[----:B-1----:R-:W3:Y:S01]  /*0250*/  LDG.E R10, desc[UR4][R2.64] ;  /* 0x00000004020a7981 */ /* 0x002ee2000c1e1900 */
[----:B------:R-:W-:-:S05]  /*0260*/  IMAD.WIDE R4, R7, 0x4, R2 ;  /* 0x0000000407047825 */ /* 0x000fca00078e0202 */
[----:B------:R-:W3:Y:S01]  /*0270*/  LDG.E R11, desc[UR4][R4.64] ;  /* 0x00000004040b7981 */ /* 0x000ee2000c1e1900 */
[----:B--2---:R-:W-:-:S04]  /*0280*/  IABS R13, R15 ;  /* 0x0000000f000d7213 */ /* 0x004fc80000000000 */
[----:B------:R-:W0:Y:S08]  /*0290*/  I2F.RP R7, R13 ;  /* 0x0000000d00077306 */ /* 0x000e300000209400 */
[----:B0-----:R-:W0:Y:S02]  /*02a0*/  MUFU.RCP R7, R7 ;  /* 0x0000000700077308 */ /* 0x001e240000001000 */
[----:B0-----:R-:W-:-:S06]  /*02b0*/  IADD3 R8, PT, PT, R7, 0xffffffe, RZ ;  /* 0x0ffffffe07087810 */ /* 0x001fcc0007ffe0ff */
[----:B------:R0:W1:Y:S02]  /*02c0*/  F2I.FTZ.U32.TRUNC.NTZ R9, R8 ;  /* 0x0000000800097305 */ /* 0x000064000021f000 */
[----:B0-----:R-:W-:Y:S02]  /*02d0*/  IMAD.MOV.U32 R8, RZ, RZ, RZ ;  /* 0x000000ffff087224 */ /* 0x001fe400078e00ff */
[----:B-1----:R-:W-:-:S04]  /*02e0*/  IMAD.MOV R12, RZ, RZ, -R9 ;  /* 0x000000ffff0c7224 */ /* 0x002fc800078e0a09 */
[----:B------:R-:W-:-:S04]  /*02f0*/  IMAD R17, R12, R13, RZ ;  /* 0x0000000d0c117224 */ /* 0x000fc800078e02ff */
[----:B------:R-:W-:-:S06]  /*0300*/  IMAD.HI.U32 R9, R9, R17, R8 ;  /* 0x0000001109097227 */ /* 0x000fcc00078e0008 */
[----:B------:R-:W-:-:S05]  /*0310*/  IMAD.HI.U32 R9, R9, R6, RZ ;  /* 0x0000000609097227 */ /* 0x000fca00078e00ff */
[----:B------:R-:W-:-:S05]  /*0320*/  IADD3 R12, PT, PT, -R9, RZ, RZ ;  /* 0x000000ff090c7210 */ /* 0x000fca0007ffe1ff */
[----:B------:R-:W-:-:S05]  /*0330*/  IMAD R6, R13, R12, R6 ;  /* 0x0000000c0d067224 */ /* 0x000fca00078e0206 */
[----:B------:R-:W-:Y:S02]  /*0340*/  ISETP.GT.U32.AND P2, PT, R13, R6, PT ;  /* 0x000000060d00720c */ /* 0x000fe40003f44070 */
[----:B------:R-:W-:-:S11]  /*0350*/  LOP3.LUT R0, R0, R15, RZ, 0x3c, !PT ;  /* 0x0000000f00007212 */ /* 0x000fd600078e3cff */
[----:B------:R-:W-:-:S05]  /*0360*/  @!P2 IMAD.IADD R6, R6, 0x1, -R13 ;  /* 0x000000010606a824 */ /* 0x000fca00078e0a0d */
[----:B------:R-:W-:Y:S01]  /*0370*/  ISETP.GE.U32.AND P0, PT, R6, R13, PT ;  /* 0x0000000d0600720c */ /* 0x000fe20003f06070 */
[----:B------:R-:W-:Y:S01]  /*0380*/  @!P2 VIADD R9, R9, 0x1 ;  /* 0x000000010909a836 */ /* 0x000fe20000000000 */
[----:B------:R-:W-:Y:S02]  /*0390*/  ISETP.GE.AND P1, PT, R0, RZ, PT ;  /* 0x000000ff0000720c */ /* 0x000fe40003f26270 */
[----:B------:R-:W-:Y:S01]  /*03a0*/  ISETP.NE.AND P2, PT, R15, RZ, PT ;  /* 0x000000ff0f00720c */ /* 0x000fe20003f45270 */
[----:B------:R-:W0:Y:S08]  /*03b0*/  LDC R0, c[0x0][0x390] ;  /* 0x0000e400ff007b82 */ /* 0x000e300000000800 */
[----:B------:R-:W-:-:S05]  /*03c0*/  @P0 IADD3 R9, PT, PT, R9, 0x1, RZ ;  /* 0x0000000109090810 */ /* 0x000fca0007ffe0ff */
[----:B------:R-:W-:Y:S01]  /*03d0*/  @!P1 IMAD.MOV R9, RZ, RZ, -R9 ;  /* 0x000000ffff099224 */ /* 0x000fe200078e0a09 */
[----:B------:R-:W-:-:S04]  /*03e0*/  @!P2 LOP3.LUT R9, RZ, R15, RZ, 0x33, !PT ;  /* 0x0000000fff09a212 */ /* 0x000fc800078e33ff */
[----:B------:R-:W-:-:S04]  /*03f0*/  LOP3.LUT R9, R9, 0x1, RZ, 0xc0, !PT ;  /* 0x0000000109097812 */ /* 0x000fc800078ec0ff */
[----:B------:R-:W-:-:S13]  /*0400*/  ISETP.NE.U32.AND P0, PT, R9, 0x1, PT ;  /* 0x000000010900780c */ /* 0x000fda0003f05070 */
[----:B0-----:R-:W-:-:S05]  /*0410*/  @!P0 IMAD.MOV R0, RZ, RZ, -R0 ;  /* 0x000000ffff008224 */ /* 0x001fca00078e0a00 */
[----:B------:R-:W-:Y:S02]  /*0420*/  ISETP.NE.AND P0, PT, R0, 0x1, PT ;  /* 0x000000010000780c */ /* 0x000fe40003f05270 */
[CC--:B---3--:R-:W-:Y:S02]  /*0430*/  VIMNMX R0, PT, PT, R10.reuse, R11.reuse, PT ;  /* 0x0000000b0a007248 */ /* 0x0c8fe40003fe0100 */
[----:B------:R-:W-:-:S09]  /*0440*/  VIMNMX R10, PT, PT, R10, R11, !PT ;  /* 0x0000000b0a0a7248 */ /* 0x000fd20007fe0100 */
[-C--:B------:R-:W-:Y:S01]  /*0450*/  @!P0 MOV R7, R0.reuse ;  /* 0x0000000000078202 */ /* 0x080fe20000000f00 */
[----:B------:R-:W-:Y:S01]  /*0460*/  @P0 IMAD.MOV.U32 R7, RZ, RZ, R10 ;  /* 0x000000ffff070224 */ /* 0x000fe200078e000a */
[----:B------:R-:W-:-:S04]  /*0470*/  @P0 MOV R10, R0 ;  /* 0x00000000000a0202 */ /* 0x000fc80000000f00 */
[----:B------:R-:W-:Y:S04]  /*0480*/  STG.E desc[UR4][R2.64], R7 ;  /* 0x0000000702007986 */ /* 0x000fe8000c101904 */
[----:B------:R-:W-:Y:S01]  /*0490*/  STG.E desc[UR4][R4.64], R10 ;  /* 0x0000000a04007986 */ /* 0x000fe2000c101904 */
[----:B------:R-:W-:Y:S05]  /*04a0*/  EXIT ;  /* 0x000000000000794d */ /* 0x000fea0003800000 */
.L_x_0:
[----:B------:R-:W-:-:S00]  /*04b0*/  BRA `(.L_x_0) ;  /* 0xfffffffc00fc7947 */ /* 0x000fc0000383ffff */
[----:B------:R-:W-:-:S00]  /*04c0*/  NOP ;  /* 0x0000000000007918 */ /* 0x000fc00000000000 */
        /* <DEDUP_REMOVED lines=11> */
.L_x_1:


//--------------------- .nv.shared.reserved.0     --------------------------
	.section	.nv.shared.reserved.0,"aw",@nobits
	.weak		__nv_reservedSMEM_offset_0_alias
	.size		__nv_reservedSMEM_offset_0_alias, 0, 64
	.other		__nv_reservedSMEM_offset_0_alias,@"STO_CUDA_RESERVED_SHARED STV_DEFAULT"
__nv_reservedSMEM_offset_0_alias:
	.zero		0
	.zero		64


//--------------------- .nv.constant0._Z4swapPiiiii --------------------------
	.section	.nv.constant0._Z4swapPiiiii,"a",@progbits
	.sectionflags	@""
	.align	4
.nv.constant0._Z4swapPiiiii:
	.zero		920


//--------------------- SYMBOLS --------------------------

	.type		.nv.reservedSmem.offset0,@object
	.size		.nv.reservedSmem.offset0,0x4
